//
// Generated by NVIDIA NVVM Compiler
//
// Compiler Build ID: CL-36424714
// Cuda compilation tools, release 13.0, V13.0.88
// Based on NVVM 20.0.0
//

.version 9.0
.target sm_100
.address_size 64

	// .globl	_Z11convolutionPiS_
.const .align 4 .b8 filter[12];

.visible .entry _Z11convolutionPiS_(
	.param .u64 .ptr .align 1 _Z11convolutionPiS__param_0,
	.param .u64 .ptr .align 1 _Z11convolutionPiS__param_1
)
{
	.reg .pred 	%p<4>;
	.reg .b32 	%r<23>;
	.reg .b64 	%rd<13>;

	ld.param.u64 	%rd3, [_Z11convolutionPiS__param_0];
	ld.param.u64 	%rd2, [_Z11convolutionPiS__param_1];
	cvta.to.global.u64 	%rd1, %rd3;
	mov.u32 	%r11, %tid.x;
	mov.u32 	%r12, %ctaid.x;
	mov.u32 	%r13, %ntid.x;
	mad.lo.s32 	%r1, %r12, %r13, %r11;
	add.s32 	%r2, %r1, -1;
	setp.gt.u32 	%p1, %r2, 9;
	mov.b32 	%r21, 0;
	@%p1 bra 	$L__BB0_2;
	mul.wide.u32 	%rd4, %r2, 4;
	add.s64 	%rd5, %rd1, %rd4;
	ld.global.u32 	%r14, [%rd5];
	ld.const.u32 	%r15, [filter];
	mul.lo.s32 	%r21, %r15, %r14;
$L__BB0_2:
	setp.gt.u32 	%p2, %r1, 9;
	@%p2 bra 	$L__BB0_4;
	mul.wide.u32 	%rd6, %r1, 4;
	add.s64 	%rd7, %rd1, %rd6;
	ld.global.u32 	%r16, [%rd7];
	ld.const.u32 	%r17, [filter+4];
	mad.lo.s32 	%r21, %r17, %r16, %r21;
$L__BB0_4:
	add.s32 	%r7, %r1, 1;
	setp.gt.u32 	%p3, %r7, 9;
	@%p3 bra 	$L__BB0_6;
	mul.wide.u32 	%rd8, %r7, 4;
	add.s64 	%rd9, %rd1, %rd8;
	ld.global.u32 	%r18, [%rd9];
	ld.const.u32 	%r19, [filter+8];
	mad.lo.s32 	%r21, %r19, %r18, %r21;
$L__BB0_6:
	cvta.to.global.u64 	%rd10, %rd2;
	mul.wide.s32 	%rd11, %r1, 4;
	add.s64 	%rd12, %rd10, %rd11;
	st.global.u32 	[%rd12], %r21;
	ret;

}


// ===== COMPILED SASS (sm_100) =====

	.target	sm_100

	.elftype	@"ET_EXEC"


//--------------------- .note.nv.tkinfo           --------------------------
	.section	.note.nv.tkinfo,"",@"SHT_NOTE"
	.sectionflags	@"SHF_NOTE_NV_TKINFO"
	.tkinfo
        /*0018*/ 	.word	0x00000002
        /*0030*/ 	.string	""
        /*0030*/ 	.string	"ptxas"
        /*0030*/ 	.string	"Cuda compilation tools, release 13.0, V13.0.88"
        /*0030*/ 	.string	"Build cuda_13.0.r13.0/compiler.36424714_0"
        /*0030*/ 	.string	"-arch sm_100 -m 64 "



//--------------------- .note.nv.cuinfo           --------------------------
	.section	.note.nv.cuinfo,"",@"SHT_NOTE"
	.sectionflags	@"SHF_NOTE_NV_CUINFO"
        /*0018*/ 	.short	0x0002
        /*001a*/ 	.short	0x0064
        /*001c*/ 	.short	0x0082
	.zero		2


//--------------------- .nv.info                  --------------------------
	.section	.nv.info,"",@"SHT_CUDA_INFO"
	.align	4


	//----- nvinfo : EIATTR_REGCOUNT
	.align		4
        /*0000*/ 	.byte	0x04, 0x2f
        /*0002*/ 	.short	(.L_2 - .L_1)
	.align		4
.L_1:
        /*0004*/ 	.word	index@(_Z11convolutionPiS_)
        /*0008*/ 	.word	0x00000012


	//----- nvinfo : EIATTR_FRAME_SIZE
	.align		4
.L_2:
        /*000c*/ 	.byte	0x04, 0x11
        /*000e*/ 	.short	(.L_4 - .L_3)
	.align		4
.L_3:
        /*0010*/ 	.word	index@(_Z11convolutionPiS_)
        /*0014*/ 	.word	0x00000000


	//----- nvinfo : EIATTR_MIN_STACK_SIZE
	.align		4
.L_4:
        /*0018*/ 	.byte	0x04, 0x12
        /*001a*/ 	.short	(.L_6 - .L_5)
	.align		4
.L_5:
        /*001c*/ 	.word	index@(_Z11convolutionPiS_)
        /*0020*/ 	.word	0x00000000
.L_6:


//--------------------- .nv.compat                --------------------------
	.section	.nv.compat,"",@"SHT_CUDA_COMPAT_INFO"
	.align	4
        /*0000*/ 	.byte	0x02, 0x09, 0x00, 0x00, 0x02, 0x02, 0x01, 0x00, 0x02, 0x05, 0x05, 0x00, 0x03, 0x07, 0x01, 0x01
        /*0010*/ 	.byte	0x02, 0x03, 0x00, 0x00, 0x02, 0x06, 0x01, 0x00, 0x04, 0x0b, 0x08, 0x00, 0x09, 0x00, 0x00, 0x00
        /*0020*/ 	.byte	0x00, 0x00, 0x00, 0x00


//--------------------- .nv.info._Z11convolutionPiS_ --------------------------
	.section	.nv.info._Z11convolutionPiS_,"",@"SHT_CUDA_INFO"
	.sectionflags	@""
	.align	4


	//----- nvinfo : EIATTR_CUDA_API_VERSION
	.align		4
        /*0000*/ 	.byte	0x04, 0x37
        /*0002*/ 	.short	(.L_8 - .L_7)
.L_7:
        /*0004*/ 	.word	0x00000082


	//----- nvinfo : EIATTR_KPARAM_INFO
	.align		4
.L_8:
        /*0008*/ 	.byte	0x04, 0x17
        /*000a*/ 	.short	(.L_10 - .L_9)
.L_9:
        /*000c*/ 	.word	0x00000000
        /*0010*/ 	.short	0x0001
        /*0012*/ 	.short	0x0008
        /*0014*/ 	.byte	0x00, 0xf5, 0x21, 0x00


	//----- nvinfo : EIATTR_KPARAM_INFO
	.align		4
.L_10:
        /*0018*/ 	.byte	0x04, 0x17
        /*001a*/ 	.short	(.L_12 - .L_11)
.L_11:
        /*001c*/ 	.word	0x00000000
        /*0020*/ 	.short	0x0000
        /*0022*/ 	.short	0x0000
        /*0024*/ 	.byte	0x00, 0xf5, 0x21, 0x00


	//----- nvinfo : EIATTR_SPARSE_MMA_MASK
	.align		4
.L_12:
        /*0028*/ 	.byte	0x03, 0x50
        /*002a*/ 	.short	0x0000


	//----- nvinfo : EIATTR_MAXREG_COUNT
	.align		4
        /*002c*/ 	.byte	0x03, 0x1b
        /*002e*/ 	.short	0x00ff


	//----- nvinfo : EIATTR_MERCURY_ISA_VERSION
	.align		4
        /*0030*/ 	.byte	0x03, 0x5f
        /*0032*/ 	.short	0x0101


	//----- nvinfo : EIATTR_VRC_CTA_INIT_COUNT
	.align		4
        /*0034*/ 	.byte	0x02, 0x4a
	.zero		1
	.zero		1


	//----- nvinfo : EIATTR_EXIT_INSTR_OFFSETS
	.align		4
        /*0038*/ 	.byte	0x04, 0x1c
        /*003a*/ 	.short	(.L_14 - .L_13)


	//   ....[0]....
.L_13:
        /*003c*/ 	.word	0x000001e0


	//----- nvinfo : EIATTR_CBANK_PARAM_SIZE
	.align		4
.L_14:
        /*0040*/ 	.byte	0x03, 0x19
        /*0042*/ 	.short	0x0010


	//----- nvinfo : EIATTR_PARAM_CBANK
	.align		4
        /*0044*/ 	.byte	0x04, 0x0a
        /*0046*/ 	.short	(.L_16 - .L_15)
	.align		4
.L_15:
        /*0048*/ 	.word	index@(.nv.constant0._Z11convolutionPiS_)
        /*004c*/ 	.short	0x0380
        /*004e*/ 	.short	0x0010


	//----- nvinfo : EIATTR_SW_WAR
	.align		4
.L_16:
        /*0050*/ 	.byte	0x04, 0x36
        /*0052*/ 	.short	(.L_18 - .L_17)
.L_17:
        /*0054*/ 	.word	0x00000008
.L_18:


//--------------------- .nv.callgraph             --------------------------
	.section	.nv.callgraph,"",@"SHT_CUDA_CALLGRAPH"
	.align	4
	.sectionentsize	8
	.align		4
        /*0000*/ 	.word	0x00000000
	.align		4
        /*0004*/ 	.word	0xffffffff
	.align		4
        /*0008*/ 	.word	0x00000000
	.align		4
        /*000c*/ 	.word	0xfffffffe
	.align		4
        /*0010*/ 	.word	0x00000000
	.align		4
        /*0014*/ 	.word	0xfffffffd
	.align		4
        /*0018*/ 	.word	0x00000000
	.align		4
        /*001c*/ 	.word	0xfffffffc


//--------------------- .nv.constant3             --------------------------
	.section	.nv.constant3,"a",@progbits
	.align	4
.nv.constant3:
	.type		filter,@object
	.size		filter,(.L_0 - filter)
filter:
	.zero		12
.L_0:


//--------------------- .text._Z11convolutionPiS_ --------------------------
	.section	.text._Z11convolutionPiS_,"ax",@progbits
	.align	128
        .global         _Z11convolutionPiS_
        .type           _Z11convolutionPiS_,@function
        .size           _Z11convolutionPiS_,(.L_x_1 - _Z11convolutionPiS_)
        .other          _Z11convolutionPiS_,@"STO_CUDA_ENTRY STV_DEFAULT"
_Z11convolutionPiS_:
.text._Z11convolutionPiS_:
[----:B------:R-:W-:Y:S01]  /*0000*/  LDC R1, c[0x0][0x37c] ;  /* 0x0000df00ff017b82 */ /* 0x000fe20000000800 */
[----:B------:R-:W0:Y:S07]  /*0010*/  S2R R11, SR_TID.X ;  /* 0x00000000000b7919 */ /* 0x000e2e0000002100 */
[----:B------:R-:W0:Y:S08]  /*0020*/  S2UR UR4, SR_CTAID.X ;  /* 0x00000000000479c3 */ /* 0x000e300000002500 */
[----:B------:R-:W0:Y:S02]  /*0030*/  LDC R0, c[0x0][0x360] ;  /* 0x0000d800ff007b82 */ /* 0x000e240000000800 */
[----:B0-----:R-:W-:Y:S01]  /*0040*/  IMAD R11, R0, UR4, R11 ;  /* 0x00000004000b7c24 */ /* 0x001fe2000f8e020b */
[----:B------:R-:W0:Y:S04]  /*0050*/  LDCU.64 UR4, c[0x0][0x358] ;  /* 0x00006b00ff0477ac */ /* 0x000e280008000a00 */
[----:B------:R-:W-:-:S02]  /*0060*/  IADD3 R9, PT, PT, R11, -0x1, RZ ;  /* 0xffffffff0b097810 */ /* 0x000fc40007ffe0ff */
[----:B------:R-:W-:Y:S02]  /*0070*/  ISETP.GT.U32.AND P1, PT, R11, 0x9, PT ;  /* 0x000000090b00780c */ /* 0x000fe40003f24070 */
[----:B------:R-:W-:Y:S02]  /*0080*/  ISETP.GT.U32.AND P0, PT, R9, 0x9, PT ;  /* 0x000000090900780c */ /* 0x000fe40003f04070 */
[----:B------:R-:W-:-:S04]  /*0090*/  IADD3 R13, PT, PT, R11, 0x1, RZ ;  /* 0x000000010b0d7810 */ /* 0x000fc80007ffe0ff */
[----:B------:R-:W-:-:S05]  /*00a0*/  ISETP.GT.U32.AND P2, PT, R13, 0x9, PT ;  /* 0x000000090d00780c */ /* 0x000fca0003f44070 */
[----:B------:R-:W1:Y:S08]  /*00b0*/  @!P1 LDC.64 R4, c[0x0][0x380] ;  /* 0x0000e000ff049b82 */ /* 0x000e700000000a00 */
[----:B------:R-:W2:Y:S08]  /*00c0*/  @!P0 LDC.64 R2, c[0x0][0x380] ;  /* 0x0000e000ff028b82 */ /* 0x000eb00000000a00 */
[----:B------:R-:W3:Y:S01]  /*00d0*/  @!P2 LDC.64 R6, c[0x0][0x380] ;  /* 0x0000e000ff06ab82 */ /* 0x000ee20000000a00 */
[----:B-1----:R-:W-:-:S07]  /*00e0*/  @!P1 IMAD.WIDE.U32 R4, R11, 0x4, R4 ;  /* 0x000000040b049825 */ /* 0x002fce00078e0004 */
[----:B------:R-:W1:Y:S01]  /*00f0*/  @!P0 LDC R15, c[0x3][RZ] ;  /* 0x00c00000ff0f8b82 */ /* 0x000e620000000800 */
[----:B0-----:R-:W4:Y:S01]  /*0100*/  @!P1 LDG.E R4, desc[UR4][R4.64] ;  /* 0x0000000404049981 */ /* 0x001f22000c1e1900 */
[----:B--2---:R-:W-:-:S06]  /*0110*/  @!P0 IMAD.WIDE.U32 R2, R9, 0x4, R2 ;  /* 0x0000000409028825 */ /* 0x004fcc00078e0002 */
[----:B------:R-:W4:Y:S01]  /*0120*/  @!P1 LDC R0, c[0x3][0x4] ;  /* 0x00c00100ff009b82 */ /* 0x000f220000000800 */
[----:B------:R-:W1:Y:S01]  /*0130*/  @!P0 LDG.E R2, desc[UR4][R2.64] ;  /* 0x0000000402028981 */ /* 0x000e62000c1e1900 */
[----:B---3--:R-:W-:-:S06]  /*0140*/  @!P2 IMAD.WIDE.U32 R6, R13, 0x4, R6 ;  /* 0x000000040d06a825 */ /* 0x008fcc00078e0006 */
[----:B------:R-:W0:Y:S01]  /*0150*/  LDC.64 R8, c[0x0][0x388] ;  /* 0x0000e200ff087b82 */ /* 0x000e220000000a00 */
[----:B------:R-:W2:Y:S07]  /*0160*/  @!P2 LDG.E R6, desc[UR4][R6.64] ;  /* 0x000000040606a981 */ /* 0x000eae000c1e1900 */
[----:B------:R-:W2:Y:S01]  /*0170*/  @!P2 LDC R10, c[0x3][0x8] ;  /* 0x00c00200ff0aab82 */ /* 0x000ea20000000800 */
[----:B------:R-:W-:Y:S02]  /*0180*/  HFMA2 R13, -RZ, RZ, 0, 0 ;  /* 0x00000000ff0d7431 */ /* 0x000fe400000001ff */
[----:B-1----:R-:W-:-:S04]  /*0190*/  @!P0 IMAD R13, R2, R15, RZ ;  /* 0x0000000f020d8224 */ /* 0x002fc800078e02ff */
[----:B----4-:R-:W-:Y:S02]  /*01a0*/  @!P1 IMAD R13, R4, R0, R13 ;  /* 0x00000000040d9224 */ /* 0x010fe400078e020d */
[----:B0-----:R-:W-:-:S04]  /*01b0*/  IMAD.WIDE R2, R11, 0x4, R8 ;  /* 0x000000040b027825 */ /* 0x001fc800078e0208 */
[----:B--2---:R-:W-:-:S05]  /*01c0*/  @!P2 IMAD R13, R6, R10, R13 ;  /* 0x0000000a060da224 */ /* 0x004fca00078e020d */
[----:B------:R-:W-:Y:S01]  /*01d0*/  STG.E desc[UR4][R2.64], R13 ;  /* 0x0000000d02007986 */ /* 0x000fe2000c101904 */
[----:B------:R-:W-:Y:S05]  /*01e0*/  EXIT ;  /* 0x000000000000794d */ /* 0x000fea0003800000 */
.L_x_0:
[----:B------:R-:W-:-:S00]  /*01f0*/  BRA `(.L_x_0) ;  /* 0xfffffffc00fc7947 */ /* 0x000fc0000383ffff */
[----:B------:R-:W-:-:S00]  /*0200*/  NOP ;  /* 0x0000000000007918 */ /* 0x000fc00000000000 */
[----:B------:R-:W-:-:S00]  /*0210*/  NOP ;  /* 0x0000000000007918 */ /* 0x000fc00000000000 */
[----:B------:R-:W-:-:S00]  /*0220*/  NOP ;  /* 0x0000000000007918 */ /* 0x000fc00000000000 */
[----:B------:R-:W-:-:S00]  /*0230*/  NOP ;  /* 0x0000000000007918 */ /* 0x000fc00000000000 */
[----:B------:R-:W-:-:S00]  /*0240*/  NOP ;  /* 0x0000000000007918 */ /* 0x000fc00000000000 */
[----:B------:R-:W-:-:S00]  /*0250*/  NOP ;  /* 0x0000000000007918 */ /* 0x000fc00000000000 */
[----:B------:R-:W-:-:S00]  /*0260*/  NOP ;  /* 0x0000000000007918 */ /* 0x000fc00000000000 */
[----:B------:R-:W-:-:S00]  /*0270*/  NOP ;  /* 0x0000000000007918 */ /* 0x000fc00000000000 */
.L_x_1:


//--------------------- .nv.shared.reserved.0     --------------------------
	.section	.nv.shared.reserved.0,"aw",@nobits
	.weak		__nv_reservedSMEM_offset_0_alias
	.size		__nv_reservedSMEM_offset_0_alias, 0, 64
	.other		__nv_reservedSMEM_offset_0_alias,@"STO_CUDA_RESERVED_SHARED STV_DEFAULT"
__nv_reservedSMEM_offset_0_alias:
	.zero		0
	.zero		64


//--------------------- .nv.constant0._Z11convolutionPiS_ --------------------------
	.section	.nv.constant0._Z11convolutionPiS_,"a",@progbits
	.sectionflags	@""
	.align	4
.nv.constant0._Z11convolutionPiS_:
	.zero		912


//--------------------- SYMBOLS --------------------------

	.type		.nv.reservedSmem.offset0,@object
	.size		.nv.reservedSmem.offset0,0x4
